//
// Generated by NVIDIA NVVM Compiler
//
// Compiler Build ID: CL-36424714
// Cuda compilation tools, release 13.0, V13.0.88
// Based on NVVM 20.0.0
//

.version 9.0
.target sm_100
.address_size 64

	// .globl	_Z9gpu_saxpyifPfS_S_

.visible .entry _Z9gpu_saxpyifPfS_S_(
	.param .u32 _Z9gpu_saxpyifPfS_S__param_0,
	.param .f32 _Z9gpu_saxpyifPfS_S__param_1,
	.param .u64 .ptr .align 1 _Z9gpu_saxpyifPfS_S__param_2,
	.param .u64 .ptr .align 1 _Z9gpu_saxpyifPfS_S__param_3,
	.param .u64 .ptr .align 1 _Z9gpu_saxpyifPfS_S__param_4
)
{
	.reg .pred 	%p<2>;
	.reg .b32 	%r<6>;
	.reg .b32 	%f<5>;
	.reg .b64 	%rd<11>;

	ld.param.u32 	%r2, [_Z9gpu_saxpyifPfS_S__param_0];
	ld.param.f32 	%f1, [_Z9gpu_saxpyifPfS_S__param_1];
	ld.param.u64 	%rd1, [_Z9gpu_saxpyifPfS_S__param_2];
	ld.param.u64 	%rd2, [_Z9gpu_saxpyifPfS_S__param_3];
	ld.param.u64 	%rd3, [_Z9gpu_saxpyifPfS_S__param_4];
	mov.u32 	%r3, %ctaid.x;
	mov.u32 	%r4, %ntid.x;
	mov.u32 	%r5, %tid.x;
	mad.lo.s32 	%r1, %r3, %r4, %r5;
	setp.ge.s32 	%p1, %r1, %r2;
	@%p1 bra 	$L__BB0_2;
	cvta.to.global.u64 	%rd4, %rd1;
	cvta.to.global.u64 	%rd5, %rd2;
	cvta.to.global.u64 	%rd6, %rd3;
	mul.wide.s32 	%rd7, %r1, 4;
	add.s64 	%rd8, %rd4, %rd7;
	ld.global.f32 	%f2, [%rd8];
	add.s64 	%rd9, %rd5, %rd7;
	ld.global.f32 	%f3, [%rd9];
	fma.rn.f32 	%f4, %f1, %f2, %f3;
	add.s64 	%rd10, %rd6, %rd7;
	st.global.f32 	[%rd10], %f4;
$L__BB0_2:
	ret;

}


// ===== COMPILED SASS (sm_100) =====

	.target	sm_100

	.elftype	@"ET_EXEC"


//--------------------- .note.nv.tkinfo           --------------------------
	.section	.note.nv.tkinfo,"",@"SHT_NOTE"
	.sectionflags	@"SHF_NOTE_NV_TKINFO"
	.tkinfo
        /*0018*/ 	.word	0x00000002
        /*0030*/ 	.string	""
        /*0030*/ 	.string	"ptxas"
        /*0030*/ 	.string	"Cuda compilation tools, release 13.0, V13.0.88"
        /*0030*/ 	.string	"Build cuda_13.0.r13.0/compiler.36424714_0"
        /*0030*/ 	.string	"-arch sm_100 -m 64 "



//--------------------- .note.nv.cuinfo           --------------------------
	.section	.note.nv.cuinfo,"",@"SHT_NOTE"
	.sectionflags	@"SHF_NOTE_NV_CUINFO"
        /*0018*/ 	.short	0x0002
        /*001a*/ 	.short	0x0064
        /*001c*/ 	.short	0x0082
	.zero		2


//--------------------- .nv.info                  --------------------------
	.section	.nv.info,"",@"SHT_CUDA_INFO"
	.align	4


	//----- nvinfo : EIATTR_REGCOUNT
	.align		4
        /*0000*/ 	.byte	0x04, 0x2f
        /*0002*/ 	.short	(.L_1 - .L_0)
	.align		4
.L_0:
        /*0004*/ 	.word	index@(_Z9gpu_saxpyifPfS_S_)
        /*0008*/ 	.word	0x0000000c


	//----- nvinfo : EIATTR_FRAME_SIZE
	.align		4
.L_1:
        /*000c*/ 	.byte	0x04, 0x11
        /*000e*/ 	.short	(.L_3 - .L_2)
	.align		4
.L_2:
        /*0010*/ 	.word	index@(_Z9gpu_saxpyifPfS_S_)
        /*0014*/ 	.word	0x00000000


	//----- nvinfo : EIATTR_MIN_STACK_SIZE
	.align		4
.L_3:
        /*0018*/ 	.byte	0x04, 0x12
        /*001a*/ 	.short	(.L_5 - .L_4)
	.align		4
.L_4:
        /*001c*/ 	.word	index@(_Z9gpu_saxpyifPfS_S_)
        /*0020*/ 	.word	0x00000000
.L_5:


//--------------------- .nv.compat                --------------------------
	.section	.nv.compat,"",@"SHT_CUDA_COMPAT_INFO"
	.align	4
        /*0000*/ 	.byte	0x02, 0x09, 0x00, 0x00, 0x02, 0x02, 0x01, 0x00, 0x02, 0x05, 0x05, 0x00, 0x03, 0x07, 0x01, 0x01
        /*0010*/ 	.byte	0x02, 0x03, 0x00, 0x00, 0x02, 0x06, 0x01, 0x00, 0x04, 0x0b, 0x08, 0x00, 0x09, 0x00, 0x00, 0x00
        /*0020*/ 	.byte	0x00, 0x00, 0x00, 0x00


//--------------------- .nv.info._Z9gpu_saxpyifPfS_S_ --------------------------
	.section	.nv.info._Z9gpu_saxpyifPfS_S_,"",@"SHT_CUDA_INFO"
	.sectionflags	@""
	.align	4


	//----- nvinfo : EIATTR_CUDA_API_VERSION
	.align		4
        /*0000*/ 	.byte	0x04, 0x37
        /*0002*/ 	.short	(.L_7 - .L_6)
.L_6:
        /*0004*/ 	.word	0x00000082


	//----- nvinfo : EIATTR_KPARAM_INFO
	.align		4
.L_7:
        /*0008*/ 	.byte	0x04, 0x17
        /*000a*/ 	.short	(.L_9 - .L_8)
.L_8:
        /*000c*/ 	.word	0x00000000
        /*0010*/ 	.short	0x0004
        /*0012*/ 	.short	0x0018
        /*0014*/ 	.byte	0x00, 0xf5, 0x21, 0x00


	//----- nvinfo : EIATTR_KPARAM_INFO
	.align		4
.L_9:
        /*0018*/ 	.byte	0x04, 0x17
        /*001a*/ 	.short	(.L_11 - .L_10)
.L_10:
        /*001c*/ 	.word	0x00000000
        /*0020*/ 	.short	0x0003
        /*0022*/ 	.short	0x0010
        /*0024*/ 	.byte	0x00, 0xf5, 0x21, 0x00


	//----- nvinfo : EIATTR_KPARAM_INFO
	.align		4
.L_11:
        /*0028*/ 	.byte	0x04, 0x17
        /*002a*/ 	.short	(.L_13 - .L_12)
.L_12:
        /*002c*/ 	.word	0x00000000
        /*0030*/ 	.short	0x0002
        /*0032*/ 	.short	0x0008
        /*0034*/ 	.byte	0x00, 0xf5, 0x21, 0x00


	//----- nvinfo : EIATTR_KPARAM_INFO
	.align		4
.L_13:
        /*0038*/ 	.byte	0x04, 0x17
        /*003a*/ 	.short	(.L_15 - .L_14)
.L_14:
        /*003c*/ 	.word	0x00000000
        /*0040*/ 	.short	0x0001
        /*0042*/ 	.short	0x0004
        /*0044*/ 	.byte	0x00, 0xf0, 0x11, 0x00


	//----- nvinfo : EIATTR_KPARAM_INFO
	.align		4
.L_15:
        /*0048*/ 	.byte	0x04, 0x17
        /*004a*/ 	.short	(.L_17 - .L_16)
.L_16:
        /*004c*/ 	.word	0x00000000
        /*0050*/ 	.short	0x0000
        /*0052*/ 	.short	0x0000
        /*0054*/ 	.byte	0x00, 0xf0, 0x11, 0x00


	//----- nvinfo : EIATTR_SPARSE_MMA_MASK
	.align		4
.L_17:
        /*0058*/ 	.byte	0x03, 0x50
        /*005a*/ 	.short	0x0000


	//----- nvinfo : EIATTR_MAXREG_COUNT
	.align		4
        /*005c*/ 	.byte	0x03, 0x1b
        /*005e*/ 	.short	0x00ff


	//----- nvinfo : EIATTR_MERCURY_ISA_VERSION
	.align		4
        /*0060*/ 	.byte	0x03, 0x5f
        /*0062*/ 	.short	0x0101


	//----- nvinfo : EIATTR_VRC_CTA_INIT_COUNT
	.align		4
        /*0064*/ 	.byte	0x02, 0x4a
	.zero		1
	.zero		1


	//----- nvinfo : EIATTR_EXIT_INSTR_OFFSETS
	.align		4
        /*0068*/ 	.byte	0x04, 0x1c
        /*006a*/ 	.short	(.L_19 - .L_18)


	//   ....[0]....
.L_18:
        /*006c*/ 	.word	0x00000070


	//   ....[1]....
        /*0070*/ 	.word	0x00000140


	//----- nvinfo : EIATTR_CBANK_PARAM_SIZE
	.align		4
.L_19:
        /*0074*/ 	.byte	0x03, 0x19
        /*0076*/ 	.short	0x0020


	//----- nvinfo : EIATTR_PARAM_CBANK
	.align		4
        /*0078*/ 	.byte	0x04, 0x0a
        /*007a*/ 	.short	(.L_21 - .L_20)
	.align		4
.L_20:
        /*007c*/ 	.word	index@(.nv.constant0._Z9gpu_saxpyifPfS_S_)
        /*0080*/ 	.short	0x0380
        /*0082*/ 	.short	0x0020


	//----- nvinfo : EIATTR_SW_WAR
	.align		4
.L_21:
        /*0084*/ 	.byte	0x04, 0x36
        /*0086*/ 	.short	(.L_23 - .L_22)
.L_22:
        /*0088*/ 	.word	0x00000008
.L_23:


//--------------------- .nv.callgraph             --------------------------
	.section	.nv.callgraph,"",@"SHT_CUDA_CALLGRAPH"
	.align	4
	.sectionentsize	8
	.align		4
        /*0000*/ 	.word	0x00000000
	.align		4
        /*0004*/ 	.word	0xffffffff
	.align		4
        /*0008*/ 	.word	0x00000000
	.align		4
        /*000c*/ 	.word	0xfffffffe
	.align		4
        /*0010*/ 	.word	0x00000000
	.align		4
        /*0014*/ 	.word	0xfffffffd
	.align		4
        /*0018*/ 	.word	0x00000000
	.align		4
        /*001c*/ 	.word	0xfffffffc


//--------------------- .text._Z9gpu_saxpyifPfS_S_ --------------------------
	.section	.text._Z9gpu_saxpyifPfS_S_,"ax",@progbits
	.align	128
        .global         _Z9gpu_saxpyifPfS_S_
        .type           _Z9gpu_saxpyifPfS_S_,@function
        .size           _Z9gpu_saxpyifPfS_S_,(.L_x_1 - _Z9gpu_saxpyifPfS_S_)
        .other          _Z9gpu_saxpyifPfS_S_,@"STO_CUDA_ENTRY STV_DEFAULT"
_Z9gpu_saxpyifPfS_S_:
.text._Z9gpu_saxpyifPfS_S_:
[----:B------:R-:W-:Y:S01]  /*0000*/  LDC R1, c[0x0][0x37c] ;  /* 0x0000df00ff017b82 */ /* 0x000fe20000000800 */
[----:B------:R-:W0:Y:S07]  /*0010*/  S2R R0, SR_TID.X ;  /* 0x0000000000007919 */ /* 0x000e2e0000002100 */
[----:B------:R-:W0:Y:S01]  /*0020*/  S2UR UR4, SR_CTAID.X ;  /* 0x00000000000479c3 */ /* 0x000e220000002500 */
[----:B------:R-:W1:Y:S07]  /*0030*/  LDCU UR5, c[0x0][0x380] ;  /* 0x00007000ff0577ac */ /* 0x000e6e0008000800 */
[----:B------:R-:W0:Y:S02]  /*0040*/  LDC R9, c[0x0][0x360] ;  /* 0x0000d800ff097b82 */ /* 0x000e240000000800 */
[----:B0-----:R-:W-:-:S05]  /*0050*/  IMAD R9, R9, UR4, R0 ;  /* 0x0000000409097c24 */ /* 0x001fca000f8e0200 */
[----:B-1----:R-:W-:-:S13]  /*0060*/  ISETP.GE.AND P0, PT, R9, UR5, PT ;  /* 0x0000000509007c0c */ /* 0x002fda000bf06270 */
[----:B------:R-:W-:Y:S05]  /*0070*/  @P0 EXIT ;  /* 0x000000000000094d */ /* 0x000fea0003800000 */
[----:B------:R-:W0:Y:S01]  /*0080*/  LDC.64 R2, c[0x0][0x388] ;  /* 0x0000e200ff027b82 */ /* 0x000e220000000a00 */
[----:B------:R-:W1:Y:S01]  /*0090*/  LDCU.64 UR4, c[0x0][0x358] ;  /* 0x00006b00ff0477ac */ /* 0x000e620008000a00 */
[----:B------:R-:W2:Y:S06]  /*00a0*/  LDCU UR6, c[0x0][0x384] ;  /* 0x00007080ff0677ac */ /* 0x000eac0008000800 */
[----:B------:R-:W3:Y:S08]  /*00b0*/  LDC.64 R4, c[0x0][0x390] ;  /* 0x0000e400ff047b82 */ /* 0x000ef00000000a00 */
[----:B------:R-:W4:Y:S01]  /*00c0*/  LDC.64 R6, c[0x0][0x398] ;  /* 0x0000e600ff067b82 */ /* 0x000f220000000a00 */
[----:B0-----:R-:W-:-:S06]  /*00d0*/  IMAD.WIDE R2, R9, 0x4, R2 ;  /* 0x0000000409027825 */ /* 0x001fcc00078e0202 */
[----:B-1----:R-:W2:Y:S01]  /*00e0*/  LDG.E R2, desc[UR4][R2.64] ;  /* 0x0000000402027981 */ /* 0x002ea2000c1e1900 */
[----:B---3--:R-:W-:-:S06]  /*00f0*/  IMAD.WIDE R4, R9, 0x4, R4 ;  /* 0x0000000409047825 */ /* 0x008fcc00078e0204 */
[----:B------:R-:W2:Y:S01]  /*0100*/  LDG.E R5, desc[UR4][R4.64] ;  /* 0x0000000404057981 */ /* 0x000ea2000c1e1900 */
[----:B----4-:R-:W-:-:S04]  /*0110*/  IMAD.WIDE R6, R9, 0x4, R6 ;  /* 0x0000000409067825 */ /* 0x010fc800078e0206 */
[----:B--2---:R-:W-:-:S05]  /*0120*/  FFMA R9, R2, UR6, R5 ;  /* 0x0000000602097c23 */ /* 0x004fca0008000005 */
[----:B------:R-:W-:Y:S01]  /*0130*/  STG.E desc[UR4][R6.64], R9 ;  /* 0x0000000906007986 */ /* 0x000fe2000c101904 */
[----:B------:R-:W-:Y:S05]  /*0140*/  EXIT ;  /* 0x000000000000794d */ /* 0x000fea0003800000 */
.L_x_0:
[----:B------:R-:W-:-:S00]  /*0150*/  BRA `(.L_x_0) ;  /* 0xfffffffc00fc7947 */ /* 0x000fc0000383ffff */
[----:B------:R-:W-:-:S00]  /*0160*/  NOP ;  /* 0x0000000000007918 */ /* 0x000fc00000000000 */
        /* <DEDUP_REMOVED lines=9> */
.L_x_1:


//--------------------- .nv.shared.reserved.0     --------------------------
	.section	.nv.shared.reserved.0,"aw",@nobits
	.weak		__nv_reservedSMEM_offset_0_alias
	.size		__nv_reservedSMEM_offset_0_alias, 0, 64
	.other		__nv_reservedSMEM_offset_0_alias,@"STO_CUDA_RESERVED_SHARED STV_DEFAULT"
__nv_reservedSMEM_offset_0_alias:
	.zero		0
	.zero		64


//--------------------- .nv.constant0._Z9gpu_saxpyifPfS_S_ --------------------------
	.section	.nv.constant0._Z9gpu_saxpyifPfS_S_,"a",@progbits
	.sectionflags	@""
	.align	4
.nv.constant0._Z9gpu_saxpyifPfS_S_:
	.zero		928


//--------------------- SYMBOLS --------------------------

	.type		.nv.reservedSmem.offset0,@object
	.size		.nv.reservedSmem.offset0,0x4
